//
// Generated by NVIDIA NVVM Compiler
//
// Compiler Build ID: CL-36424714
// Cuda compilation tools, release 13.0, V13.0.88
// Based on NVVM 20.0.0
//

.version 9.0
.target sm_100
.address_size 64

	// .globl	_Z11dpas_kernelPK6__halfS1_PKfPfiPi
// _ZZ11dpas_kernelPK6__halfS1_PKfPfiPiE6smem_A has been demoted
// _ZZ11dpas_kernelPK6__halfS1_PKfPfiPiE6smem_B has been demoted
// _ZZ11dpas_kernelPK6__halfS1_PKfPfiPiE11result_smem has been demoted

.visible .entry _Z11dpas_kernelPK6__halfS1_PKfPfiPi(
	.param .u64 .ptr .align 1 _Z11dpas_kernelPK6__halfS1_PKfPfiPi_param_0,
	.param .u64 .ptr .align 1 _Z11dpas_kernelPK6__halfS1_PKfPfiPi_param_1,
	.param .u64 .ptr .align 1 _Z11dpas_kernelPK6__halfS1_PKfPfiPi_param_2,
	.param .u64 .ptr .align 1 _Z11dpas_kernelPK6__halfS1_PKfPfiPi_param_3,
	.param .u32 _Z11dpas_kernelPK6__halfS1_PKfPfiPi_param_4,
	.param .u64 .ptr .align 1 _Z11dpas_kernelPK6__halfS1_PKfPfiPi_param_5
)
{
	.reg .pred 	%p<12>;
	.reg .b16 	%rs<19>;
	.reg .b32 	%r<82>;
	.reg .b32 	%f<18>;
	.reg .b64 	%rd<19>;
	// demoted variable
	.shared .align 2 .b8 _ZZ11dpas_kernelPK6__halfS1_PKfPfiPiE6smem_A[512];
	// demoted variable
	.shared .align 2 .b8 _ZZ11dpas_kernelPK6__halfS1_PKfPfiPiE6smem_B[512];
	// demoted variable
	.shared .align 4 .b8 _ZZ11dpas_kernelPK6__halfS1_PKfPfiPiE11result_smem[1024];
	ld.param.u64 	%rd1, [_Z11dpas_kernelPK6__halfS1_PKfPfiPi_param_0];
	ld.param.u64 	%rd2, [_Z11dpas_kernelPK6__halfS1_PKfPfiPi_param_1];
	ld.param.u64 	%rd3, [_Z11dpas_kernelPK6__halfS1_PKfPfiPi_param_2];
	ld.param.u64 	%rd4, [_Z11dpas_kernelPK6__halfS1_PKfPfiPi_param_3];
	ld.param.u32 	%r28, [_Z11dpas_kernelPK6__halfS1_PKfPfiPi_param_4];
	ld.param.u64 	%rd5, [_Z11dpas_kernelPK6__halfS1_PKfPfiPi_param_5];
	mov.u32 	%r1, %ctaid.x;
	setp.ge.s32 	%p1, %r1, %r28;
	@%p1 bra 	$L__BB0_14;
	cvta.to.global.u64 	%rd6, %rd3;
	cvta.to.global.u64 	%rd7, %rd5;
	mul.wide.u32 	%rd8, %r1, 4;
	add.s64 	%rd9, %rd6, %rd8;
	ld.global.f32 	%f1, [%rd9];
	add.s64 	%rd10, %rd7, %rd8;
	ld.global.u32 	%r2, [%rd10];
	mov.u32 	%r3, %tid.x;
	setp.gt.u32 	%p2, %r3, 255;
	@%p2 bra 	$L__BB0_8;
	mov.f32 	%f7, 0f00000000;
	// begin inline asm
	{  cvt.rn.f16.f32 %rs2, %f7;}

	// end inline asm
	mov.u32 	%r4, %ntid.x;
	add.s32 	%r29, %r3, %r4;
	max.u32 	%r30, %r29, 256;
	setp.lt.u32 	%p3, %r29, 256;
	selp.u32 	%r31, 1, 0, %p3;
	add.s32 	%r32, %r29, %r31;
	sub.s32 	%r33, %r30, %r32;
	div.u32 	%r34, %r33, %r4;
	add.s32 	%r5, %r34, %r31;
	and.b32  	%r35, %r5, 3;
	setp.eq.s32 	%p4, %r35, 3;
	mov.u32 	%r81, %r3;
	@%p4 bra 	$L__BB0_5;
	add.s32 	%r36, %r5, 1;
	and.b32  	%r37, %r36, 3;
	shl.b32 	%r78, %r3, 1;
	shl.b32 	%r7, %r4, 1;
	neg.s32 	%r77, %r37;
	mad.lo.s32 	%r81, %r4, %r37, %r3;
$L__BB0_4:
	.pragma "nounroll";
	mov.u32 	%r38, _ZZ11dpas_kernelPK6__halfS1_PKfPfiPiE6smem_A;
	add.s32 	%r39, %r38, %r78;
	st.shared.u16 	[%r39], %rs2;
	mov.u32 	%r40, _ZZ11dpas_kernelPK6__halfS1_PKfPfiPiE6smem_B;
	add.s32 	%r41, %r40, %r78;
	st.shared.u16 	[%r41], %rs2;
	add.s32 	%r78, %r78, %r7;
	add.s32 	%r77, %r77, 1;
	setp.ne.s32 	%p5, %r77, 0;
	@%p5 bra 	$L__BB0_4;
$L__BB0_5:
	setp.lt.u32 	%p6, %r5, 3;
	@%p6 bra 	$L__BB0_8;
	shl.b32 	%r15, %r4, 2;
	shl.b32 	%r42, %r4, 1;
	mov.u32 	%r43, _ZZ11dpas_kernelPK6__halfS1_PKfPfiPiE6smem_B;
	add.s32 	%r16, %r43, %r42;
	shl.b32 	%r80, %r81, 1;
	shl.b32 	%r18, %r4, 3;
	add.s32 	%r19, %r43, %r15;
	mul.lo.s32 	%r44, %r4, 6;
	add.s32 	%r20, %r43, %r44;
	mov.u32 	%r45, _ZZ11dpas_kernelPK6__halfS1_PKfPfiPiE6smem_A;
	add.s32 	%r21, %r45, %r42;
	add.s32 	%r22, %r45, %r15;
	add.s32 	%r23, %r45, %r44;
$L__BB0_7:
	add.s32 	%r47, %r45, %r80;
	st.shared.u16 	[%r47], %rs2;
	add.s32 	%r49, %r43, %r80;
	st.shared.u16 	[%r49], %rs2;
	add.s32 	%r50, %r21, %r80;
	st.shared.u16 	[%r50], %rs2;
	add.s32 	%r51, %r16, %r80;
	st.shared.u16 	[%r51], %rs2;
	add.s32 	%r52, %r22, %r80;
	st.shared.u16 	[%r52], %rs2;
	add.s32 	%r53, %r19, %r80;
	st.shared.u16 	[%r53], %rs2;
	add.s32 	%r54, %r23, %r80;
	st.shared.u16 	[%r54], %rs2;
	add.s32 	%r55, %r20, %r80;
	st.shared.u16 	[%r55], %rs2;
	add.s32 	%r81, %r81, %r15;
	add.s32 	%r80, %r80, %r18;
	setp.lt.u32 	%p7, %r81, 256;
	@%p7 bra 	$L__BB0_7;
$L__BB0_8:
	bar.sync 	0;
	setp.ne.s32 	%p8, %r3, 0;
	@%p8 bra 	$L__BB0_10;
	shl.b32 	%r56, %r1, 3;
	cvta.to.global.u64 	%rd11, %rd1;
	mul.wide.u32 	%rd12, %r56, 2;
	add.s64 	%rd13, %rd11, %rd12;
	ld.global.u16 	%rs3, [%rd13];
	st.shared.u16 	[_ZZ11dpas_kernelPK6__halfS1_PKfPfiPiE6smem_A], %rs3;
	cvta.to.global.u64 	%rd14, %rd2;
	add.s64 	%rd15, %rd14, %rd12;
	ld.global.u16 	%rs4, [%rd15];
	st.shared.u16 	[_ZZ11dpas_kernelPK6__halfS1_PKfPfiPiE6smem_B], %rs4;
	ld.global.u16 	%rs5, [%rd13+2];
	st.shared.u16 	[_ZZ11dpas_kernelPK6__halfS1_PKfPfiPiE6smem_A+2], %rs5;
	ld.global.u16 	%rs6, [%rd15+2];
	st.shared.u16 	[_ZZ11dpas_kernelPK6__halfS1_PKfPfiPiE6smem_B+2], %rs6;
	ld.global.u16 	%rs7, [%rd13+4];
	st.shared.u16 	[_ZZ11dpas_kernelPK6__halfS1_PKfPfiPiE6smem_A+4], %rs7;
	ld.global.u16 	%rs8, [%rd15+4];
	st.shared.u16 	[_ZZ11dpas_kernelPK6__halfS1_PKfPfiPiE6smem_B+4], %rs8;
	ld.global.u16 	%rs9, [%rd13+6];
	st.shared.u16 	[_ZZ11dpas_kernelPK6__halfS1_PKfPfiPiE6smem_A+6], %rs9;
	ld.global.u16 	%rs10, [%rd15+6];
	st.shared.u16 	[_ZZ11dpas_kernelPK6__halfS1_PKfPfiPiE6smem_B+6], %rs10;
	ld.global.u16 	%rs11, [%rd13+8];
	st.shared.u16 	[_ZZ11dpas_kernelPK6__halfS1_PKfPfiPiE6smem_A+8], %rs11;
	ld.global.u16 	%rs12, [%rd15+8];
	st.shared.u16 	[_ZZ11dpas_kernelPK6__halfS1_PKfPfiPiE6smem_B+8], %rs12;
	ld.global.u16 	%rs13, [%rd13+10];
	st.shared.u16 	[_ZZ11dpas_kernelPK6__halfS1_PKfPfiPiE6smem_A+10], %rs13;
	ld.global.u16 	%rs14, [%rd15+10];
	st.shared.u16 	[_ZZ11dpas_kernelPK6__halfS1_PKfPfiPiE6smem_B+10], %rs14;
	ld.global.u16 	%rs15, [%rd13+12];
	st.shared.u16 	[_ZZ11dpas_kernelPK6__halfS1_PKfPfiPiE6smem_A+12], %rs15;
	ld.global.u16 	%rs16, [%rd15+12];
	st.shared.u16 	[_ZZ11dpas_kernelPK6__halfS1_PKfPfiPiE6smem_B+12], %rs16;
	ld.global.u16 	%rs17, [%rd13+14];
	st.shared.u16 	[_ZZ11dpas_kernelPK6__halfS1_PKfPfiPiE6smem_A+14], %rs17;
	ld.global.u16 	%rs18, [%rd15+14];
	st.shared.u16 	[_ZZ11dpas_kernelPK6__halfS1_PKfPfiPiE6smem_B+14], %rs18;
$L__BB0_10:
	bar.sync 	0;
	mov.u32 	%r57, _ZZ11dpas_kernelPK6__halfS1_PKfPfiPiE6smem_A;
	mov.b32 	%r58, 16;
	wmma.load.a.sync.aligned.row.m16n16k16.shared.f16 	{%r59, %r60, %r61, %r62, %r63, %r64, %r65, %r66}, [%r57], %r58;
	mov.u32 	%r67, _ZZ11dpas_kernelPK6__halfS1_PKfPfiPiE6smem_B;
	wmma.load.b.sync.aligned.col.m16n16k16.shared.f16 	{%r68, %r69, %r70, %r71, %r72, %r73, %r74, %r75}, [%r67], %r58;
	mov.f32 	%f8, 0f00000000;
	wmma.mma.sync.aligned.row.col.m16n16k16.f32.f32 {%f9, %f10, %f11, %f12, %f13, %f14, %f15, %f16}, {%r59, %r60, %r61, %r62, %r63, %r64, %r65, %r66}, {%r68, %r69, %r70, %r71, %r72, %r73, %r74, %r75}, {%f8, %f8, %f8, %f8, %f8, %f8, %f8, %f8};
	mov.u32 	%r76, _ZZ11dpas_kernelPK6__halfS1_PKfPfiPiE11result_smem;
	wmma.store.d.sync.aligned.row.m16n16k16.shared.f32 	[%r76], {%f9, %f10, %f11, %f12, %f13, %f14, %f15, %f16}, %r58;
	bar.sync 	0;
	ld.shared.f32 	%f2, [_ZZ11dpas_kernelPK6__halfS1_PKfPfiPiE11result_smem];
	setp.eq.s32 	%p9, %r2, 1;
	@%p9 bra 	$L__BB0_15;
	add.rn.f32 	%f17, %f2, %f1;
	setp.ne.s32 	%p10, %r2, 0;
$L__BB0_12:
	setp.ne.s32 	%p11, %r3, 0;
	@%p11 bra 	$L__BB0_14;
	cvta.to.global.u64 	%rd16, %rd4;
	mul.wide.u32 	%rd17, %r1, 4;
	add.s64 	%rd18, %rd16, %rd17;
	st.global.f32 	[%rd18], %f17;
$L__BB0_14:
	ret;
$L__BB0_15:
	add.rz.f32 	%f17, %f2, %f1;
	bra.uni 	$L__BB0_12;

}


// ===== COMPILED SASS (sm_100) =====

	.target	sm_100

	.elftype	@"ET_EXEC"


//--------------------- .note.nv.tkinfo           --------------------------
	.section	.note.nv.tkinfo,"",@"SHT_NOTE"
	.sectionflags	@"SHF_NOTE_NV_TKINFO"
	.tkinfo
        /*0018*/ 	.word	0x00000002
        /*0030*/ 	.string	""
        /*0030*/ 	.string	"ptxas"
        /*0030*/ 	.string	"Cuda compilation tools, release 13.0, V13.0.88"
        /*0030*/ 	.string	"Build cuda_13.0.r13.0/compiler.36424714_0"
        /*0030*/ 	.string	"-arch sm_100 -m 64 "



//--------------------- .note.nv.cuinfo           --------------------------
	.section	.note.nv.cuinfo,"",@"SHT_NOTE"
	.sectionflags	@"SHF_NOTE_NV_CUINFO"
        /*0018*/ 	.short	0x0002
        /*001a*/ 	.short	0x0064
        /*001c*/ 	.short	0x0082
	.zero		2


//--------------------- .nv.info                  --------------------------
	.section	.nv.info,"",@"SHT_CUDA_INFO"
	.align	4


	//----- nvinfo : EIATTR_REGCOUNT
	.align		4
        /*0000*/ 	.byte	0x04, 0x2f
        /*0002*/ 	.short	(.L_1 - .L_0)
	.align		4
.L_0:
        /*0004*/ 	.word	index@(_Z11dpas_kernelPK6__halfS1_PKfPfiPi)
        /*0008*/ 	.word	0x0000001b


	//----- nvinfo : EIATTR_FRAME_SIZE
	.align		4
.L_1:
        /*000c*/ 	.byte	0x04, 0x11
        /*000e*/ 	.short	(.L_3 - .L_2)
	.align		4
.L_2:
        /*0010*/ 	.word	index@(_Z11dpas_kernelPK6__halfS1_PKfPfiPi)
        /*0014*/ 	.word	0x00000000


	//----- nvinfo : EIATTR_MIN_STACK_SIZE
	.align		4
.L_3:
        /*0018*/ 	.byte	0x04, 0x12
        /*001a*/ 	.short	(.L_5 - .L_4)
	.align		4
.L_4:
        /*001c*/ 	.word	index@(_Z11dpas_kernelPK6__halfS1_PKfPfiPi)
        /*0020*/ 	.word	0x00000000
.L_5:


//--------------------- .nv.compat                --------------------------
	.section	.nv.compat,"",@"SHT_CUDA_COMPAT_INFO"
	.align	4
        /*0000*/ 	.byte	0x02, 0x09, 0x00, 0x00, 0x02, 0x02, 0x01, 0x00, 0x02, 0x05, 0x05, 0x00, 0x03, 0x07, 0x01, 0x01
        /*0010*/ 	.byte	0x02, 0x03, 0x00, 0x00, 0x02, 0x06, 0x01, 0x00, 0x04, 0x0b, 0x08, 0x00, 0x09, 0x00, 0x00, 0x00
        /*0020*/ 	.byte	0x00, 0x00, 0x00, 0x00


//--------------------- .nv.info._Z11dpas_kernelPK6__halfS1_PKfPfiPi --------------------------
	.section	.nv.info._Z11dpas_kernelPK6__halfS1_PKfPfiPi,"",@"SHT_CUDA_INFO"
	.sectionflags	@""
	.align	4


	//----- nvinfo : EIATTR_CUDA_API_VERSION
	.align		4
        /*0000*/ 	.byte	0x04, 0x37
        /*0002*/ 	.short	(.L_7 - .L_6)
.L_6:
        /*0004*/ 	.word	0x00000082


	//----- nvinfo : EIATTR_KPARAM_INFO
	.align		4
.L_7:
        /*0008*/ 	.byte	0x04, 0x17
        /*000a*/ 	.short	(.L_9 - .L_8)
.L_8:
        /*000c*/ 	.word	0x00000000
        /*0010*/ 	.short	0x0005
        /*0012*/ 	.short	0x0028
        /*0014*/ 	.byte	0x00, 0xf5, 0x21, 0x00


	//----- nvinfo : EIATTR_KPARAM_INFO
	.align		4
.L_9:
        /*0018*/ 	.byte	0x04, 0x17
        /*001a*/ 	.short	(.L_11 - .L_10)
.L_10:
        /*001c*/ 	.word	0x00000000
        /*0020*/ 	.short	0x0004
        /*0022*/ 	.short	0x0020
        /*0024*/ 	.byte	0x00, 0xf0, 0x11, 0x00


	//----- nvinfo : EIATTR_KPARAM_INFO
	.align		4
.L_11:
        /*0028*/ 	.byte	0x04, 0x17
        /*002a*/ 	.short	(.L_13 - .L_12)
.L_12:
        /*002c*/ 	.word	0x00000000
        /*0030*/ 	.short	0x0003
        /*0032*/ 	.short	0x0018
        /*0034*/ 	.byte	0x00, 0xf5, 0x21, 0x00


	//----- nvinfo : EIATTR_KPARAM_INFO
	.align		4
.L_13:
        /*0038*/ 	.byte	0x04, 0x17
        /*003a*/ 	.short	(.L_15 - .L_14)
.L_14:
        /*003c*/ 	.word	0x00000000
        /*0040*/ 	.short	0x0002
        /*0042*/ 	.short	0x0010
        /*0044*/ 	.byte	0x00, 0xf5, 0x21, 0x00


	//----- nvinfo : EIATTR_KPARAM_INFO
	.align		4
.L_15:
        /*0048*/ 	.byte	0x04, 0x17
        /*004a*/ 	.short	(.L_17 - .L_16)
.L_16:
        /*004c*/ 	.word	0x00000000
        /*0050*/ 	.short	0x0001
        /*0052*/ 	.short	0x0008
        /*0054*/ 	.byte	0x00, 0xf5, 0x21, 0x00


	//----- nvinfo : EIATTR_KPARAM_INFO
	.align		4
.L_17:
        /*0058*/ 	.byte	0x04, 0x17
        /*005a*/ 	.short	(.L_19 - .L_18)
.L_18:
        /*005c*/ 	.word	0x00000000
        /*0060*/ 	.short	0x0000
        /*0062*/ 	.short	0x0000
        /*0064*/ 	.byte	0x00, 0xf5, 0x21, 0x00


	//----- nvinfo : EIATTR_SPARSE_MMA_MASK
	.align		4
.L_19:
        /*0068*/ 	.byte	0x03, 0x50
        /*006a*/ 	.short	0x0000


	//----- nvinfo : EIATTR_WMMA_USED
	.align		4
        /*006c*/ 	.byte	0x01, 0x2b
	.zero		2


	//----- nvinfo : EIATTR_MAXREG_COUNT
	.align		4
        /*0070*/ 	.byte	0x03, 0x1b
        /*0072*/ 	.short	0x00ff


	//----- nvinfo : EIATTR_NUM_BARRIERS
	.align		4
        /*0074*/ 	.byte	0x02, 0x4c
        /*0076*/ 	.byte	0x01
	.zero		1


	//----- nvinfo : EIATTR_MERCURY_ISA_VERSION
	.align		4
        /*0078*/ 	.byte	0x03, 0x5f
        /*007a*/ 	.short	0x0101


	//----- nvinfo : EIATTR_VRC_CTA_INIT_COUNT
	.align		4
        /*007c*/ 	.byte	0x02, 0x4a
	.zero		1
	.zero		1


	//----- nvinfo : EIATTR_EXIT_INSTR_OFFSETS
	.align		4
        /*0080*/ 	.byte	0x04, 0x1c
        /*0082*/ 	.short	(.L_21 - .L_20)


	//   ....[0]....
.L_20:
        /*0084*/ 	.word	0x00000040


	//   ....[1]....
        /*0088*/ 	.word	0x00000b50


	//   ....[2]....
        /*008c*/ 	.word	0x00000bc0


	//----- nvinfo : EIATTR_CRS_STACK_SIZE
	.align		4
.L_21:
        /*0090*/ 	.byte	0x04, 0x1e
        /*0092*/ 	.short	(.L_23 - .L_22)
.L_22:
        /*0094*/ 	.word	0x00000000


	//----- nvinfo : EIATTR_CBANK_PARAM_SIZE
	.align		4
.L_23:
        /*0098*/ 	.byte	0x03, 0x19
        /*009a*/ 	.short	0x0030


	//----- nvinfo : EIATTR_PARAM_CBANK
	.align		4
        /*009c*/ 	.byte	0x04, 0x0a
        /*009e*/ 	.short	(.L_25 - .L_24)
	.align		4
.L_24:
        /*00a0*/ 	.word	index@(.nv.constant0._Z11dpas_kernelPK6__halfS1_PKfPfiPi)
        /*00a4*/ 	.short	0x0380
        /*00a6*/ 	.short	0x0030


	//----- nvinfo : EIATTR_SW_WAR
	.align		4
.L_25:
        /*00a8*/ 	.byte	0x04, 0x36
        /*00aa*/ 	.short	(.L_27 - .L_26)
.L_26:
        /*00ac*/ 	.word	0x00000008
.L_27:


//--------------------- .nv.callgraph             --------------------------
	.section	.nv.callgraph,"",@"SHT_CUDA_CALLGRAPH"
	.align	4
	.sectionentsize	8
	.align		4
        /*0000*/ 	.word	0x00000000
	.align		4
        /*0004*/ 	.word	0xffffffff
	.align		4
        /*0008*/ 	.word	0x00000000
	.align		4
        /*000c*/ 	.word	0xfffffffe
	.align		4
        /*0010*/ 	.word	0x00000000
	.align		4
        /*0014*/ 	.word	0xfffffffd
	.align		4
        /*0018*/ 	.word	0x00000000
	.align		4
        /*001c*/ 	.word	0xfffffffc


//--------------------- .text._Z11dpas_kernelPK6__halfS1_PKfPfiPi --------------------------
	.section	.text._Z11dpas_kernelPK6__halfS1_PKfPfiPi,"ax",@progbits
	.align	128
        .global         _Z11dpas_kernelPK6__halfS1_PKfPfiPi
        .type           _Z11dpas_kernelPK6__halfS1_PKfPfiPi,@function
        .size           _Z11dpas_kernelPK6__halfS1_PKfPfiPi,(.L_x_9 - _Z11dpas_kernelPK6__halfS1_PKfPfiPi)
        .other          _Z11dpas_kernelPK6__halfS1_PKfPfiPi,@"STO_CUDA_ENTRY STV_DEFAULT"
_Z11dpas_kernelPK6__halfS1_PKfPfiPi:
.text._Z11dpas_kernelPK6__halfS1_PKfPfiPi:
[----:B------:R-:W-:Y:S01]  /*0000*/  LDC R1, c[0x0][0x37c] ;  /* 0x0000df00ff017b82 */ /* 0x000fe20000000800 */
[----:B------:R-:W0:Y:S01]  /*0010*/  S2R R0, SR_CTAID.X ;  /* 0x0000000000007919 */ /* 0x000e220000002500 */
[----:B------:R-:W0:Y:S02]  /*0020*/  LDCU UR4, c[0x0][0x3a0] ;  /* 0x00007400ff0477ac */ /* 0x000e240008000800 */
[----:B0-----:R-:W-:-:S13]  /*0030*/  ISETP.GE.AND P0, PT, R0, UR4, PT ;  /* 0x0000000400007c0c */ /* 0x001fda000bf06270 */
[----:B------:R-:W-:Y:S05]  /*0040*/  @P0 EXIT ;  /* 0x000000000000094d */ /* 0x000fea0003800000 */
[----:B------:R-:W0:Y:S01]  /*0050*/  LDC.64 R6, c[0x0][0x390] ;  /* 0x0000e400ff067b82 */ /* 0x000e220000000a00 */
[----:B------:R-:W1:Y:S07]  /*0060*/  LDCU.64 UR8, c[0x0][0x358] ;  /* 0x00006b00ff0877ac */ /* 0x000e6e0008000a00 */
[----:B------:R-:W2:Y:S01]  /*0070*/  LDC.64 R8, c[0x0][0x3a8] ;  /* 0x0000ea00ff087b82 */ /* 0x000ea20000000a00 */
[----:B0-----:R-:W-:-:S05]  /*0080*/  IMAD.WIDE.U32 R6, R0, 0x4, R6 ;  /* 0x0000000400067825 */ /* 0x001fca00078e0006 */
[----:B-1----:R0:W5:Y:S01]  /*0090*/  LDG.E R2, desc[UR8][R6.64] ;  /* 0x0000000806027981 */ /* 0x002162000c1e1900 */
[----:B--2---:R-:W-:-:S05]  /*00a0*/  IMAD.WIDE.U32 R8, R0, 0x4, R8 ;  /* 0x0000000400087825 */ /* 0x004fca00078e0008 */
[----:B------:R0:W5:Y:S01]  /*00b0*/  LDG.E R3, desc[UR8][R8.64] ;  /* 0x0000000808037981 */ /* 0x000162000c1e1900 */
[----:B------:R-:W1:Y:S01]  /*00c0*/  S2R R4, SR_TID.X ;  /* 0x0000000000047919 */ /* 0x000e620000002100 */
[----:B------:R-:W-:Y:S01]  /*00d0*/  BSSY.RECONVERGENT B0, `(.L_x_0) ;  /* 0x0000056000007945 */ /* 0x000fe20003800200 */
[----:B-1----:R-:W-:-:S13]  /*00e0*/  ISETP.GT.U32.AND P0, PT, R4, 0xff, PT ;  /* 0x000000ff0400780c */ /* 0x002fda0003f04070 */
[----:B0-----:R-:W-:Y:S05]  /*00f0*/  @P0 BRA `(.L_x_1) ;  /* 0x00000004004c0947 */ /* 0x001fea0003800000 */
[----:B------:R-:W0:Y:S01]  /*0100*/  LDC R5, c[0x0][0x360] ;  /* 0x0000d800ff057b82 */ /* 0x000e220000000800 */
[----:B------:R-:W-:Y:S01]  /*0110*/  BSSY.RECONVERGENT B1, `(.L_x_2) ;  /* 0x0000030000017945 */ /* 0x000fe20003800200 */
[----:B0-----:R-:W0:Y:S01]  /*0120*/  I2F.U32.RP R11, R5 ;  /* 0x00000005000b7306 */ /* 0x001e220000209000 */
[----:B------:R-:W-:Y:S01]  /*0130*/  IMAD.IADD R8, R4, 0x1, R5 ;  /* 0x0000000104087824 */ /* 0x000fe200078e0205 */
[----:B------:R-:W-:-:S04]  /*0140*/  ISETP.NE.U32.AND P2, PT, R5, RZ, PT ;  /* 0x000000ff0500720c */ /* 0x000fc80003f45070 */
[C---:B------:R-:W-:Y:S02]  /*0150*/  ISETP.GE.U32.AND P0, PT, R8.reuse, 0x100, PT ;  /* 0x000001000800780c */ /* 0x040fe40003f06070 */
[----:B------:R-:W-:Y:S01]  /*0160*/  VIMNMX.U32 R9, PT, PT, R8, 0x100, !PT ;  /* 0x0000010008097848 */ /* 0x000fe20007fe0000 */
[----:B0-----:R-:W0:Y:S02]  /*0170*/  MUFU.RCP R11, R11 ;  /* 0x0000000b000b7308 */ /* 0x001e240000001000 */
[----:B0-----:R-:W-:-:S06]  /*0180*/  VIADD R6, R11, 0xffffffe ;  /* 0x0ffffffe0b067836 */ /* 0x001fcc0000000000 */
[----:B------:R0:W1:Y:S02]  /*0190*/  F2I.FTZ.U32.TRUNC.NTZ R7, R6 ;  /* 0x0000000600077305 */ /* 0x000064000021f000 */
[----:B0-----:R-:W-:Y:S01]  /*01a0*/  MOV R6, RZ ;  /* 0x000000ff00067202 */ /* 0x001fe20000000f00 */
[----:B-1----:R-:W-:-:S04]  /*01b0*/  IMAD.MOV R10, RZ, RZ, -R7 ;  /* 0x000000ffff0a7224 */ /* 0x002fc800078e0a07 */
[----:B------:R-:W-:Y:S01]  /*01c0*/  IMAD R13, R10, R5, RZ ;  /* 0x000000050a0d7224 */ /* 0x000fe200078e02ff */
[----:B------:R-:W-:-:S03]  /*01d0*/  SEL R10, RZ, 0x1, P0 ;  /* 0x00000001ff0a7807 */ /* 0x000fc60000000000 */
[----:B------:R-:W-:Y:S01]  /*01e0*/  IMAD.HI.U32 R7, R7, R13, R6 ;  /* 0x0000000d07077227 */ /* 0x000fe200078e0006 */
[----:B------:R-:W-:-:S05]  /*01f0*/  IADD3 R8, PT, PT, R9, -R8, -R10 ;  /* 0x8000000809087210 */ /* 0x000fca0007ffe80a */
[----:B------:R-:W-:-:S04]  /*0200*/  IMAD.HI.U32 R7, R7, R8, RZ ;  /* 0x0000000807077227 */ /* 0x000fc800078e00ff */
[----:B------:R-:W-:-:S04]  /*0210*/  IMAD.MOV R6, RZ, RZ, -R7 ;  /* 0x000000ffff067224 */ /* 0x000fc800078e0a07 */
[----:B------:R-:W-:-:S05]  /*0220*/  IMAD R8, R5, R6, R8 ;  /* 0x0000000605087224 */ /* 0x000fca00078e0208 */
[----:B------:R-:W-:-:S13]  /*0230*/  ISETP.GE.U32.AND P0, PT, R8, R5, PT ;  /* 0x000000050800720c */ /* 0x000fda0003f06070 */
[----:B------:R-:W-:Y:S02]  /*0240*/  @P0 IMAD.IADD R8, R8, 0x1, -R5 ;  /* 0x0000000108080824 */ /* 0x000fe400078e0a05 */
[----:B------:R-:W-:-:S03]  /*0250*/  @P0 VIADD R7, R7, 0x1 ;  /* 0x0000000107070836 */ /* 0x000fc60000000000 */
[----:B------:R-:W-:-:S13]  /*0260*/  ISETP.GE.U32.AND P1, PT, R8, R5, PT ;  /* 0x000000050800720c */ /* 0x000fda0003f26070 */
[----:B------:R-:W-:Y:S02]  /*0270*/  @P1 IADD3 R7, PT, PT, R7, 0x1, RZ ;  /* 0x0000000107071810 */ /* 0x000fe40007ffe0ff */
[----:B------:R-:W-:-:S05]  /*0280*/  @!P2 LOP3.LUT R7, RZ, R5, RZ, 0x33, !PT ;  /* 0x00000005ff07a212 */ /* 0x000fca00078e33ff */
[----:B------:R-:W-:-:S05]  /*0290*/  IMAD.IADD R7, R10, 0x1, R7 ;  /* 0x000000010a077824 */ /* 0x000fca00078e0207 */
[C---:B------:R-:W-:Y:S02]  /*02a0*/  LOP3.LUT R6, R7.reuse, 0x3, RZ, 0xc0, !PT ;  /* 0x0000000307067812 */ /* 0x040fe400078ec0ff */
[----:B------:R-:W-:Y:S02]  /*02b0*/  ISETP.GE.U32.AND P1, PT, R7, 0x3, PT ;  /* 0x000000030700780c */ /* 0x000fe40003f26070 */
[----:B------:R-:W-:Y:S01]  /*02c0*/  ISETP.NE.AND P0, PT, R6, 0x3, PT ;  /* 0x000000030600780c */ /* 0x000fe20003f05270 */
[----:B------:R-:W-:-:S12]  /*02d0*/  IMAD.MOV.U32 R6, RZ, RZ, R4 ;  /* 0x000000ffff067224 */ /* 0x000fd800078e0004 */
[----:B------:R-:W-:Y:S05]  /*02e0*/  @!P0 BRA `(.L_x_3) ;  /* 0x0000000000488947 */ /* 0x000fea0003800000 */
[----:B------:R-:W0:Y:S01]  /*02f0*/  S2R R11, SR_CgaCtaId ;  /* 0x00000000000b7919 */ /* 0x000e220000008800 */
[----:B------:R-:W-:Y:S01]  /*0300*/  VIADD R7, R7, 0x1 ;  /* 0x0000000107077836 */ /* 0x000fe20000000000 */
[----:B------:R-:W-:-:S04]  /*0310*/  MOV R6, 0x400 ;  /* 0x0000040000067802 */ /* 0x000fc80000000f00 */
[----:B------:R-:W-:Y:S02]  /*0320*/  LOP3.LUT R7, R7, 0x3, RZ, 0xc0, !PT ;  /* 0x0000000307077812 */ /* 0x000fe400078ec0ff */
[----:B------:R-:W-:Y:S02]  /*0330*/  IADD3 R8, PT, PT, R6, 0x200, RZ ;  /* 0x0000020006087810 */ /* 0x000fe40007ffe0ff */
[----:B0-----:R-:W-:Y:S01]  /*0340*/  LEA R9, R11, R6, 0x18 ;  /* 0x000000060b097211 */ /* 0x001fe200078ec0ff */
[----:B------:R-:W-:Y:S01]  /*0350*/  IMAD R6, R7, R5, R4 ;  /* 0x0000000507067224 */ /* 0x000fe200078e0204 */
[----:B------:R-:W-:Y:S01]  /*0360*/  LEA R11, R11, R8, 0x18 ;  /* 0x000000080b0b7211 */ /* 0x000fe200078ec0ff */
[----:B------:R-:W-:Y:S02]  /*0370*/  IMAD.SHL.U32 R8, R4, 0x2, RZ ;  /* 0x0000000204087824 */ /* 0x000fe400078e00ff */
[----:B------:R-:W-:-:S07]  /*0380*/  IMAD.MOV R7, RZ, RZ, -R7 ;  /* 0x000000ffff077224 */ /* 0x000fce00078e0a07 */
.L_x_4:
[--C-:B------:R-:W-:Y:S01]  /*0390*/  IMAD.IADD R10, R9, 0x1, R8.reuse ;  /* 0x00000001090a7824 */ /* 0x100fe200078e0208 */
[----:B------:R-:W-:Y:S01]  /*03a0*/  IADD3 R12, PT, PT, R11, R8, RZ ;  /* 0x000000080b0c7210 */ /* 0x000fe20007ffe0ff */
[----:B------:R-:W-:Y:S02]  /*03b0*/  VIADD R7, R7, 0x1 ;  /* 0x0000000107077836 */ /* 0x000fe40000000000 */
[----:B------:R-:W-:Y:S01]  /*03c0*/  IMAD R8, R5, 0x2, R8 ;  /* 0x0000000205087824 */ /* 0x000fe200078e0208 */
[----:B------:R0:W-:Y:S02]  /*03d0*/  STS.U16 [R10], RZ ;  /* 0x000000ff0a007388 */ /* 0x0001e40000000400 */
[----:B------:R-:W-:Y:S02]  /*03e0*/  ISETP.NE.AND P0, PT, R7, RZ, PT ;  /* 0x000000ff0700720c */ /* 0x000fe40003f05270 */
[----:B------:R0:W-:Y:S11]  /*03f0*/  STS.U16 [R12], RZ ;  /* 0x000000ff0c007388 */ /* 0x0001f60000000400 */
[----:B0-----:R-:W-:Y:S05]  /*0400*/  @P0 BRA `(.L_x_4) ;  /* 0xfffffffc00e00947 */ /* 0x001fea000383ffff */
.L_x_3:
[----:B------:R-:W-:Y:S05]  /*0410*/  BSYNC.RECONVERGENT B1 ;  /* 0x0000000000017941 */ /* 0x000fea0003800200 */
.L_x_2:
[----:B------:R-:W-:Y:S05]  /*0420*/  @!P1 BRA `(.L_x_1) ;  /* 0x0000000000809947 */ /* 0x000fea0003800000 */
[----:B------:R-:W0:Y:S01]  /*0430*/  S2R R9, SR_CgaCtaId ;  /* 0x0000000000097919 */ /* 0x000e220000008800 */
[----:B------:R-:W-:Y:S02]  /*0440*/  MOV R7, 0x400 ;  /* 0x0000040000077802 */ /* 0x000fe40000000f00 */
[----:B------:R-:W-:-:S03]  /*0450*/  SHF.L.U32 R14, R6, 0x1, RZ ;  /* 0x00000001060e7819 */ /* 0x000fc600000006ff */
[----:B------:R-:W-:Y:S01]  /*0460*/  VIADD R8, R7, 0x200 ;  /* 0x0000020007087836 */ /* 0x000fe20000000000 */
[----:B0-----:R-:W-:-:S04]  /*0470*/  LEA R24, R9, R7, 0x18 ;  /* 0x0000000709187211 */ /* 0x001fc800078ec0ff */
[----:B------:R-:W-:Y:S01]  /*0480*/  LEA R22, R9, R8, 0x18 ;  /* 0x0000000809167211 */ /* 0x000fe200078ec0ff */
[----:B------:R-:W-:-:S03]  /*0490*/  IMAD R10, R5, 0x2, R24 ;  /* 0x00000002050a7824 */ /* 0x000fc600078e0218 */
[C---:B------:R-:W-:Y:S01]  /*04a0*/  LEA R7, R5.reuse, R22, 0x1 ;  /* 0x0000001605077211 */ /* 0x040fe200078e08ff */
[C-C-:B------:R-:W-:Y:S02]  /*04b0*/  IMAD R11, R5.reuse, 0x4, R24.reuse ;  /* 0x00000004050b7824 */ /* 0x140fe400078e0218 */
[C---:B------:R-:W-:Y:S02]  /*04c0*/  IMAD R12, R5.reuse, 0x6, R24 ;  /* 0x00000006050c7824 */ /* 0x040fe400078e0218 */
[C-C-:B------:R-:W-:Y:S02]  /*04d0*/  IMAD R8, R5.reuse, 0x4, R22.reuse ;  /* 0x0000000405087824 */ /* 0x140fe400078e0216 */
[----:B------:R-:W-:-:S07]  /*04e0*/  IMAD R9, R5, 0x6, R22 ;  /* 0x0000000605097824 */ /* 0x000fce00078e0216 */
.L_x_5:
[--C-:B0-----:R-:W-:Y:S01]  /*04f0*/  IMAD.IADD R13, R24, 0x1, R14.reuse ;  /* 0x00000001180d7824 */ /* 0x101fe200078e020e */
[-C--:B------:R-:W-:Y:S01]  /*0500*/  IADD3 R15, PT, PT, R22, R14.reuse, RZ ;  /* 0x0000000e160f7210 */ /* 0x080fe20007ffe0ff */
[--C-:B------:R-:W-:Y:S01]  /*0510*/  IMAD.IADD R16, R10, 0x1, R14.reuse ;  /* 0x000000010a107824 */ /* 0x100fe200078e020e */
[-C--:B------:R-:W-:Y:S01]  /*0520*/  IADD3 R18, PT, PT, R11, R14.reuse, RZ ;  /* 0x0000000e0b127210 */ /* 0x080fe20007ffe0ff */
[--C-:B------:R-:W-:Y:S01]  /*0530*/  IMAD.IADD R17, R7, 0x1, R14.reuse ;  /* 0x0000000107117824 */ /* 0x100fe200078e020e */
[----:B------:R0:W-:Y:S01]  /*0540*/  STS.U16 [R13], RZ ;  /* 0x000000ff0d007388 */ /* 0x0001e20000000400 */
[--C-:B------:R-:W-:Y:S01]  /*0550*/  IMAD.IADD R19, R8, 0x1, R14.reuse ;  /* 0x0000000108137824 */ /* 0x100fe200078e020e */
[----:B------:R-:W-:Y:S01]  /*0560*/  IADD3 R21, PT, PT, R9, R14, RZ ;  /* 0x0000000e09157210 */ /* 0x000fe20007ffe0ff */
[----:B------:R-:W-:Y:S01]  /*0570*/  IMAD.IADD R20, R12, 0x1, R14 ;  /* 0x000000010c147824 */ /* 0x000fe200078e020e */
[----:B------:R0:W-:Y:S01]  /*0580*/  STS.U16 [R15], RZ ;  /* 0x000000ff0f007388 */ /* 0x0001e20000000400 */
[----:B------:R-:W-:-:S02]  /*0590*/  IMAD R6, R5, 0x4, R6 ;  /* 0x0000000405067824 */ /* 0x000fc400078e0206 */
[----:B------:R-:W-:Y:S01]  /*05a0*/  IMAD R14, R5, 0x8, R14 ;  /* 0x00000008050e7824 */ /* 0x000fe200078e020e */
[----:B------:R0:W-:Y:S02]  /*05b0*/  STS.U16 [R16], RZ ;  /* 0x000000ff10007388 */ /* 0x0001e40000000400 */
[----:B------:R-:W-:Y:S02]  /*05c0*/  ISETP.GE.U32.AND P0, PT, R6, 0x100, PT ;  /* 0x000001000600780c */ /* 0x000fe40003f06070 */
[----:B------:R0:W-:Y:S04]  /*05d0*/  STS.U16 [R17], RZ ;  /* 0x000000ff11007388 */ /* 0x0001e80000000400 */
[----:B------:R0:W-:Y:S04]  /*05e0*/  STS.U16 [R18], RZ ;  /* 0x000000ff12007388 */ /* 0x0001e80000000400 */
[----:B------:R0:W-:Y:S04]  /*05f0*/  STS.U16 [R19], RZ ;  /* 0x000000ff13007388 */ /* 0x0001e80000000400 */
[----:B------:R0:W-:Y:S04]  /*0600*/  STS.U16 [R20], RZ ;  /* 0x000000ff14007388 */ /* 0x0001e80000000400 */
[----:B------:R0:W-:Y:S01]  /*0610*/  STS.U16 [R21], RZ ;  /* 0x000000ff15007388 */ /* 0x0001e20000000400 */
[----:B------:R-:W-:Y:S05]  /*0620*/  @!P0 BRA `(.L_x_5) ;  /* 0xfffffffc00b08947 */ /* 0x000fea000383ffff */
.L_x_1:
[----:B------:R-:W-:Y:S05]  /*0630*/  BSYNC.RECONVERGENT B0 ;  /* 0x0000000000007941 */ /* 0x000fea0003800200 */
.L_x_0:
[----:B0-----:R-:W0:Y:S01]  /*0640*/  S2R R16, SR_LANEID ;  /* 0x0000000000107919 */ /* 0x001e220000000000 */
[----:B------:R-:W-:Y:S01]  /*0650*/  BAR.SYNC.DEFER_BLOCKING 0x0 ;  /* 0x0000000000007b1d */ /* 0x000fe20000010000 */
[----:B------:R-:W-:-:S05]  /*0660*/  ISETP.NE.AND P0, PT, R4, RZ, PT ;  /* 0x000000ff0400720c */ /* 0x000fca0003f05270 */
[----:B------:R-:W-:Y:S08]  /*0670*/  BSSY.RECONVERGENT B0, `(.L_x_6) ;  /* 0x000002a000007945 */ /* 0x000ff00003800200 */
[----:B------:R-:W-:Y:S05]  /*0680*/  @P0 BRA `(.L_x_7) ;  /* 0x0000000000a00947 */ /* 0x000fea0003800000 */
[----:B------:R-:W1:Y:S01]  /*0690*/  LDC.64 R6, c[0x0][0x380] ;  /* 0x0000e000ff067b82 */ /* 0x000e620000000a00 */
[----:B------:R-:W-:-:S07]  /*06a0*/  SHF.L.U32 R9, R0, 0x3, RZ ;  /* 0x0000000300097819 */ /* 0x000fce00000006ff */
[----:B------:R-:W2:Y:S01]  /*06b0*/  LDC.64 R4, c[0x0][0x388] ;  /* 0x0000e200ff047b82 */ /* 0x000ea20000000a00 */
[----:B-1----:R-:W-:-:S05]  /*06c0*/  IMAD.WIDE.U32 R6, R9, 0x2, R6 ;  /* 0x0000000209067825 */ /* 0x002fca00078e0006 */
[----:B------:R-:W3:Y:S01]  /*06d0*/  LDG.E.U16 R24, desc[UR8][R6.64] ;  /* 0x0000000806187981 */ /* 0x000ee2000c1e1500 */
[----:B--2---:R-:W-:-:S03]  /*06e0*/  IMAD.WIDE.U32 R4, R9, 0x2, R4 ;  /* 0x0000000209047825 */ /* 0x004fc600078e0004 */
[----:B------:R-:W2:Y:S04]  /*06f0*/  LDG.E.U16 R11, desc[UR8][R6.64+0x4] ;  /* 0x00000408060b7981 */ /* 0x000ea8000c1e1500 */
[----:B------:R-:W4:Y:S04]  /*0700*/  LDG.E.U16 R9, desc[UR8][R6.64+0x2] ;  /* 0x0000020806097981 */ /* 0x000f28000c1e1500 */
        /* <DEDUP_REMOVED lines=12> */
[----:B------:R-:W4:Y:S01]  /*07d0*/  LDG.E.U16 R23, desc[UR8][R4.64+0xe] ;  /* 0x00000e0804177981 */ /* 0x000f22000c1e1500 */
[----:B------:R-:W1:Y:S01]  /*07e0*/  S2UR UR5, SR_CgaCtaId ;  /* 0x00000000000579c3 */ /* 0x000e620000008800 */
[----:B------:R-:W-:-:S02]  /*07f0*/  UMOV UR4, 0x400 ;  /* 0x0000040000047882 */ /* 0x000fc40000000000 */
[----:B-1----:R-:W-:-:S09]  /*0800*/  ULEA UR4, UR5, UR4, 0x18 ;  /* 0x0000000405047291 */ /* 0x002fd2000f8ec0ff */
[----:B---3--:R1:W-:Y:S04]  /*0810*/  STS.U16 [UR4], R24 ;  /* 0x00000018ff007988 */ /* 0x0083e80008000404 */
[----:B--2---:R1:W-:Y:S04]  /*0820*/  STS.U16 [UR4+0x4], R11 ;  /* 0x0000040bff007988 */ /* 0x0043e80008000404 */
[----:B----4-:R1:W-:Y:S04]  /*0830*/  STS.U16 [UR4+0x2], R9 ;  /* 0x00000209ff007988 */ /* 0x0103e80008000404 */
[----:B------:R1:W-:Y:S04]  /*0840*/  STS.U16 [UR4+0x6], R13 ;  /* 0x0000060dff007988 */ /* 0x0003e80008000404 */
        /* <DEDUP_REMOVED lines=11> */
[----:B------:R1:W-:Y:S02]  /*0900*/  STS.U16 [UR4+0x20e], R23 ;  /* 0x00020e17ff007988 */ /* 0x0003e40008000404 */
.L_x_7:
[----:B------:R-:W-:Y:S05]  /*0910*/  BSYNC.RECONVERGENT B0 ;  /* 0x0000000000007941 */ /* 0x000fea0003800200 */
.L_x_6:
[----:B------:R-:W2:Y:S01]  /*0920*/  S2UR UR5, SR_CgaCtaId ;  /* 0x00000000000579c3 */ /* 0x000ea20000008800 */
[----:B0-----:R-:W-:-:S07]  /*0930*/  SHF.R.U32.HI R4, RZ, 0x3, R16 ;  /* 0x00000003ff047819 */ /* 0x001fce0000011610 */
[----:B------:R-:W-:Y:S01]  /*0940*/  BAR.SYNC.DEFER_BLOCKING 0x0 ;  /* 0x0000000000007b1d */ /* 0x000fe20000010000 */
[----:B------:R-:W-:Y:S02]  /*0950*/  LOP3.LUT R5, R16, 0x7, RZ, 0xc0, !PT ;  /* 0x0000000710057812 */ /* 0x000fe400078ec0ff */
[----:B------:R-:W-:Y:S01]  /*0960*/  SHF.R.U32.HI R6, RZ, 0x4, R16 ;  /* 0x00000004ff067819 */ /* 0x000fe20000011610 */
[C---:B-1----:R-:W-:Y:S02]  /*0970*/  IMAD.SHL.U32 R8, R4.reuse, 0x8, RZ ;  /* 0x0000000804087824 */ /* 0x042fe400078e00ff */
[----:B------:R-:W-:Y:S01]  /*0980*/  IMAD.SHL.U32 R4, R4, 0x8, RZ ;  /* 0x0000000804047824 */ /* 0x000fe200078e00ff */
[----:B------:R-:W-:Y:S02]  /*0990*/  UMOV UR4, 0x400 ;  /* 0x0000040000047882 */ /* 0x000fe40000000000 */
[----:B------:R-:W-:Y:S01]  /*09a0*/  LOP3.LUT R7, R8, 0x8, R5, 0xe2, !PT ;  /* 0x0000000808077812 */ /* 0x000fe200078ee205 */
[----:B------:R-:W-:Y:S01]  /*09b0*/  UIADD3 UR6, UPT, UPT, UR4, 0x200, URZ ;  /* 0x0000020004067890 */ /* 0x000fe2000fffe0ff */
[C---:B------:R-:W-:Y:S01]  /*09c0*/  LEA R5, R6.reuse, R5, 0x3 ;  /* 0x0000000506057211 */ /* 0x040fe200078e18ff */
[----:B------:R-:W-:Y:S01]  /*09d0*/  IMAD.SHL.U32 R6, R6, 0x8, RZ ;  /* 0x0000000806067824 */ /* 0x000fe200078e00ff */
[----:B------:R-:W-:-:S03]  /*09e0*/  LOP3.LUT R4, R4, 0x8, RZ, 0xe2, !PT ;  /* 0x0000000804047812 */ /* 0x000fc600078ee2ff */
[----:B------:R-:W-:Y:S01]  /*09f0*/  IMAD R6, R7, 0x10, R6 ;  /* 0x0000001007067824 */ /* 0x000fe200078e0206 */
[----:B------:R-:W-:Y:S01]  /*0a00*/  LEA R4, R5, R4, 0x4 ;  /* 0x0000000405047211 */ /* 0x000fe200078e20ff */
[----:B--2---:R-:W-:Y:S02]  /*0a10*/  ULEA UR6, UR5, UR6, 0x18 ;  /* 0x0000000605067291 */ /* 0x004fe4000f8ec0ff */
[----:B------:R-:W-:Y:S02]  /*0a20*/  ULEA UR7, UR5, UR4, 0x18 ;  /* 0x0000000405077291 */ /* 0x000fe4000f8ec0ff */
[----:B------:R-:W-:Y:S02]  /*0a30*/  UIADD3 UR4, UPT, UPT, UR4, 0x400, URZ ;  /* 0x0000040004047890 */ /* 0x000fe4000fffe0ff */
[----:B------:R-:W-:Y:S02]  /*0a40*/  LEA R10, R4, UR6, 0x1 ;  /* 0x00000006040a7c11 */ /* 0x000fe4000f8e08ff */
[----:B------:R-:W-:Y:S01]  /*0a50*/  LEA R17, R6, UR7, 0x1 ;  /* 0x0000000706117c11 */ /* 0x000fe2000f8e08ff */
[----:B------:R-:W-:-:S03]  /*0a60*/  ULEA UR4, UR5, UR4, 0x18 ;  /* 0x0000000405047291 */ /* 0x000fc6000f8ec0ff */
[----:B------:R-:W-:Y:S04]  /*0a70*/  LDSM.16.M88.4 R8, [R10] ;  /* 0x000000000a08783b */ /* 0x000fe80000000200 */
[----:B------:R-:W0:Y:S02]  /*0a80*/  LDSM.16.M88.4 R4, [R17] ;  /* 0x000000001104783b */ /* 0x000e240000000200 */
[----:B0-----:R-:W-:Y:S01]  /*0a90*/  HMMA.16816.F32 R12, R4, R8, RZ ;  /* 0x00000008040c723c */ /* 0x001fe200000018ff */
[----:B------:R-:W-:Y:S02]  /*0aa0*/  SHF.R.U32.HI R8, RZ, 0x2, R16 ;  /* 0x00000002ff087819 */ /* 0x000fe40000011610 */
[----:B------:R-:W-:-:S05]  /*0ab0*/  LOP3.LUT R9, R16, 0x3, RZ, 0xc0, !PT ;  /* 0x0000000310097812 */ /* 0x000fca00078ec0ff */
[----:B------:R-:W-:Y:S01]  /*0ac0*/  HMMA.16816.F32 R4, R4, R10, RZ ;  /* 0x0000000a0404723c */ /* 0x000fe200000018ff */
[----:B------:R-:W-:-:S05]  /*0ad0*/  IMAD R8, R8, 0x8, R9 ;  /* 0x0000000808087824 */ /* 0x000fca00078e0209 */
[----:B------:R-:W-:-:S05]  /*0ae0*/  LEA R8, R8, UR4, 0x3 ;  /* 0x0000000408087c11 */ /* 0x000fca000f8e18ff */
[----:B------:R0:W-:Y:S04]  /*0af0*/  STS.64 [R8], R12 ;  /* 0x0000000c08007388 */ /* 0x0001e80000000a00 */
[----:B------:R0:W-:Y:S04]  /*0b00*/  STS.64 [R8+0x200], R14 ;  /* 0x0002000e08007388 */ /* 0x0001e80000000a00 */
[----:B------:R0:W-:Y:S04]  /*0b10*/  STS.64 [R8+0x20], R4 ;  /* 0x0000200408007388 */ /* 0x0001e80000000a00 */
[----:B------:R0:W-:Y:S01]  /*0b20*/  STS.64 [R8+0x220], R6 ;  /* 0x0002200608007388 */ /* 0x0001e20000000a00 */
[----:B------:R-:W-:Y:S06]  /*0b30*/  BAR.SYNC.DEFER_BLOCKING 0x0 ;  /* 0x0000000000007b1d */ /* 0x000fec0000010000 */
[----:B------:R-:W1:Y:S01]  /*0b40*/  LDS R9, [UR7+0x400] ;  /* 0x00040007ff097984 */ /* 0x000e620008000800 */
[----:B------:R-:W-:Y:S05]  /*0b50*/  @P0 EXIT ;  /* 0x000000000000094d */ /* 0x000fea0003800000 */
[----:B0-----:R-:W0:Y:S01]  /*0b60*/  LDC.64 R4, c[0x0][0x398] ;  /* 0x0000e600ff047b82 */ /* 0x001e220000000a00 */
[----:B-----5:R-:W-:-:S13]  /*0b70*/  ISETP.NE.AND P0, PT, R3, 0x1, PT ;  /* 0x000000010300780c */ /* 0x020fda0003f05270 */
[C-C-:B-1----:R-:W-:Y:S01]  /*0b80*/  @!P0 FADD.RZ R7, R2.reuse, R9.reuse ;  /* 0x0000000902078221 */ /* 0x142fe2000000c000 */
[----:B------:R-:W-:Y:S01]  /*0b90*/  @P0 FADD R7, R2, R9 ;  /* 0x0000000902070221 */ /* 0x000fe20000000000 */
[----:B0-----:R-:W-:-:S05]  /*0ba0*/  IMAD.WIDE.U32 R2, R0, 0x4, R4 ;  /* 0x0000000400027825 */ /* 0x001fca00078e0004 */
[----:B------:R-:W-:Y:S01]  /*0bb0*/  STG.E desc[UR8][R2.64], R7 ;  /* 0x0000000702007986 */ /* 0x000fe2000c101908 */
[----:B------:R-:W-:Y:S05]  /*0bc0*/  EXIT ;  /* 0x000000000000794d */ /* 0x000fea0003800000 */
.L_x_8:
[----:B------:R-:W-:-:S00]  /*0bd0*/  BRA `(.L_x_8) ;  /* 0xfffffffc00fc7947 */ /* 0x000fc0000383ffff */
[----:B------:R-:W-:-:S00]  /*0be0*/  NOP ;  /* 0x0000000000007918 */ /* 0x000fc00000000000 */
        /* <DEDUP_REMOVED lines=9> */
.L_x_9:


//--------------------- .nv.shared._Z11dpas_kernelPK6__halfS1_PKfPfiPi --------------------------
	.section	.nv.shared._Z11dpas_kernelPK6__halfS1_PKfPfiPi,"aw",@nobits
	.sectionflags	@""
	.align	4
.nv.shared._Z11dpas_kernelPK6__halfS1_PKfPfiPi:
	.zero		3072


//--------------------- .nv.shared.reserved.0     --------------------------
	.section	.nv.shared.reserved.0,"aw",@nobits
	.weak		__nv_reservedSMEM_offset_0_alias
	.size		__nv_reservedSMEM_offset_0_alias, 0, 64
	.other		__nv_reservedSMEM_offset_0_alias,@"STO_CUDA_RESERVED_SHARED STV_DEFAULT"
__nv_reservedSMEM_offset_0_alias:
	.zero		0
	.zero		64


//--------------------- .nv.constant0._Z11dpas_kernelPK6__halfS1_PKfPfiPi --------------------------
	.section	.nv.constant0._Z11dpas_kernelPK6__halfS1_PKfPfiPi,"a",@progbits
	.sectionflags	@""
	.align	4
.nv.constant0._Z11dpas_kernelPK6__halfS1_PKfPfiPi:
	.zero		944


//--------------------- SYMBOLS --------------------------

	.type		.nv.reservedSmem.offset0,@object
	.size		.nv.reservedSmem.offset0,0x4
	.type		.nv.reservedSmem.cap,@object
	.size		.nv.reservedSmem.cap,0x4
